//
// Generated by NVIDIA NVVM Compiler
//
// Compiler Build ID: CL-36424714
// Cuda compilation tools, release 13.0, V13.0.88
// Based on NVVM 20.0.0
//

.version 9.0
.target sm_100
.address_size 64

	// .globl	_Z14simulation_GPUP6NeuronP7Synapseiii
.extern .func  (.param .b32 func_retval0) vprintf
(
	.param .b64 vprintf_param_0,
	.param .b64 vprintf_param_1
)
;
.global .align 1 .b8 $str[48] = {116, 104, 114, 101, 97, 100, 32, 103, 108, 111, 98, 32, 58, 32, 37, 100, 44, 32, 116, 104, 114, 101, 97, 100, 32, 88, 58, 32, 37, 100, 44, 32, 116, 104, 114, 101, 97, 100, 32, 89, 32, 58, 32, 37, 100, 32, 10};
.global .align 1 .b8 $str$1[9] = {9, 32, 37, 100, 32, 37, 100, 10};

.visible .entry _Z14simulation_GPUP6NeuronP7Synapseiii(
	.param .u64 .ptr .align 1 _Z14simulation_GPUP6NeuronP7Synapseiii_param_0,
	.param .u64 .ptr .align 1 _Z14simulation_GPUP6NeuronP7Synapseiii_param_1,
	.param .u32 _Z14simulation_GPUP6NeuronP7Synapseiii_param_2,
	.param .u32 _Z14simulation_GPUP6NeuronP7Synapseiii_param_3,
	.param .u32 _Z14simulation_GPUP6NeuronP7Synapseiii_param_4
)
{
	.local .align 8 .b8 	__local_depot0[16];
	.reg .b64 	%SP;
	.reg .b64 	%SPL;
	.reg .pred 	%p<11>;
	.reg .b32 	%r<72>;
	.reg .b64 	%rd<18>;

	mov.u64 	%SPL, __local_depot0;
	cvta.local.u64 	%SP, %SPL;
	ld.param.u32 	%r15, [_Z14simulation_GPUP6NeuronP7Synapseiii_param_2];
	ld.param.u32 	%r14, [_Z14simulation_GPUP6NeuronP7Synapseiii_param_4];
	add.u64 	%rd2, %SP, 0;
	add.u64 	%rd1, %SPL, 0;
	mov.u32 	%r16, %ctaid.x;
	mov.u32 	%r17, %ntid.x;
	mov.u32 	%r18, %tid.x;
	mad.lo.s32 	%r1, %r16, %r17, %r18;
	mov.u32 	%r19, %ctaid.y;
	mov.u32 	%r20, %ntid.y;
	mov.u32 	%r21, %tid.y;
	mad.lo.s32 	%r2, %r19, %r20, %r21;
	mad.lo.s32 	%r3, %r2, 11, %r1;
	setp.ge.s32 	%p1, %r3, %r15;
	@%p1 bra 	$L__BB0_13;
	st.local.v2.u32 	[%rd1], {%r3, %r1};
	st.local.u32 	[%rd1+8], %r2;
	mov.u64 	%rd3, $str;
	cvta.global.u64 	%rd4, %rd3;
	{ // callseq 0, 0
	.param .b64 param0;
	st.param.b64 	[param0], %rd4;
	.param .b64 param1;
	st.param.b64 	[param1], %rd2;
	.param .b32 retval0;
	call.uni (retval0), 
	vprintf, 
	(
	param0, 
	param1
	);
	ld.param.b32 	%r22, [retval0];
	} // callseq 0
	setp.lt.s32 	%p2, %r14, 1;
	@%p2 bra 	$L__BB0_13;
	and.b32  	%r4, %r14, 7;
	setp.lt.u32 	%p3, %r14, 8;
	mov.b32 	%r70, 0;
	@%p3 bra 	$L__BB0_5;
	and.b32  	%r70, %r14, 2147483640;
	mov.b32 	%r68, 0;
	mov.u64 	%rd6, $str$1;
$L__BB0_4:
	.pragma "nounroll";
	st.local.v2.u32 	[%rd1], {%r68, %r3};
	cvta.global.u64 	%rd7, %rd6;
	{ // callseq 1, 0
	.param .b64 param0;
	st.param.b64 	[param0], %rd7;
	.param .b64 param1;
	st.param.b64 	[param1], %rd2;
	.param .b32 retval0;
	call.uni (retval0), 
	vprintf, 
	(
	param0, 
	param1
	);
	ld.param.b32 	%r26, [retval0];
	} // callseq 1
	bar.sync 	0;
	add.s32 	%r28, %r68, 1;
	st.local.v2.u32 	[%rd1], {%r28, %r3};
	{ // callseq 2, 0
	.param .b64 param0;
	st.param.b64 	[param0], %rd7;
	.param .b64 param1;
	st.param.b64 	[param1], %rd2;
	.param .b32 retval0;
	call.uni (retval0), 
	vprintf, 
	(
	param0, 
	param1
	);
	ld.param.b32 	%r29, [retval0];
	} // callseq 2
	bar.sync 	0;
	add.s32 	%r31, %r68, 2;
	st.local.v2.u32 	[%rd1], {%r31, %r3};
	{ // callseq 3, 0
	.param .b64 param0;
	st.param.b64 	[param0], %rd7;
	.param .b64 param1;
	st.param.b64 	[param1], %rd2;
	.param .b32 retval0;
	call.uni (retval0), 
	vprintf, 
	(
	param0, 
	param1
	);
	ld.param.b32 	%r32, [retval0];
	} // callseq 3
	bar.sync 	0;
	add.s32 	%r34, %r68, 3;
	st.local.v2.u32 	[%rd1], {%r34, %r3};
	{ // callseq 4, 0
	.param .b64 param0;
	st.param.b64 	[param0], %rd7;
	.param .b64 param1;
	st.param.b64 	[param1], %rd2;
	.param .b32 retval0;
	call.uni (retval0), 
	vprintf, 
	(
	param0, 
	param1
	);
	ld.param.b32 	%r35, [retval0];
	} // callseq 4
	bar.sync 	0;
	add.s32 	%r37, %r68, 4;
	st.local.v2.u32 	[%rd1], {%r37, %r3};
	{ // callseq 5, 0
	.param .b64 param0;
	st.param.b64 	[param0], %rd7;
	.param .b64 param1;
	st.param.b64 	[param1], %rd2;
	.param .b32 retval0;
	call.uni (retval0), 
	vprintf, 
	(
	param0, 
	param1
	);
	ld.param.b32 	%r38, [retval0];
	} // callseq 5
	bar.sync 	0;
	add.s32 	%r40, %r68, 5;
	st.local.v2.u32 	[%rd1], {%r40, %r3};
	{ // callseq 6, 0
	.param .b64 param0;
	st.param.b64 	[param0], %rd7;
	.param .b64 param1;
	st.param.b64 	[param1], %rd2;
	.param .b32 retval0;
	call.uni (retval0), 
	vprintf, 
	(
	param0, 
	param1
	);
	ld.param.b32 	%r41, [retval0];
	} // callseq 6
	bar.sync 	0;
	add.s32 	%r43, %r68, 6;
	st.local.v2.u32 	[%rd1], {%r43, %r3};
	{ // callseq 7, 0
	.param .b64 param0;
	st.param.b64 	[param0], %rd7;
	.param .b64 param1;
	st.param.b64 	[param1], %rd2;
	.param .b32 retval0;
	call.uni (retval0), 
	vprintf, 
	(
	param0, 
	param1
	);
	ld.param.b32 	%r44, [retval0];
	} // callseq 7
	bar.sync 	0;
	add.s32 	%r46, %r68, 7;
	st.local.v2.u32 	[%rd1], {%r46, %r3};
	{ // callseq 8, 0
	.param .b64 param0;
	st.param.b64 	[param0], %rd7;
	.param .b64 param1;
	st.param.b64 	[param1], %rd2;
	.param .b32 retval0;
	call.uni (retval0), 
	vprintf, 
	(
	param0, 
	param1
	);
	ld.param.b32 	%r47, [retval0];
	} // callseq 8
	bar.sync 	0;
	add.s32 	%r68, %r68, 8;
	setp.ne.s32 	%p4, %r68, %r70;
	@%p4 bra 	$L__BB0_4;
$L__BB0_5:
	setp.eq.s32 	%p5, %r4, 0;
	@%p5 bra 	$L__BB0_13;
	and.b32  	%r9, %r14, 3;
	setp.lt.u32 	%p6, %r4, 4;
	@%p6 bra 	$L__BB0_8;
	st.local.v2.u32 	[%rd1], {%r70, %r3};
	mov.u64 	%rd9, $str$1;
	cvta.global.u64 	%rd10, %rd9;
	{ // callseq 9, 0
	.param .b64 param0;
	st.param.b64 	[param0], %rd10;
	.param .b64 param1;
	st.param.b64 	[param1], %rd2;
	.param .b32 retval0;
	call.uni (retval0), 
	vprintf, 
	(
	param0, 
	param1
	);
	ld.param.b32 	%r49, [retval0];
	} // callseq 9
	bar.sync 	0;
	add.s32 	%r51, %r70, 1;
	st.local.v2.u32 	[%rd1], {%r51, %r3};
	{ // callseq 10, 0
	.param .b64 param0;
	st.param.b64 	[param0], %rd10;
	.param .b64 param1;
	st.param.b64 	[param1], %rd2;
	.param .b32 retval0;
	call.uni (retval0), 
	vprintf, 
	(
	param0, 
	param1
	);
	ld.param.b32 	%r52, [retval0];
	} // callseq 10
	bar.sync 	0;
	add.s32 	%r54, %r70, 2;
	st.local.v2.u32 	[%rd1], {%r54, %r3};
	{ // callseq 11, 0
	.param .b64 param0;
	st.param.b64 	[param0], %rd10;
	.param .b64 param1;
	st.param.b64 	[param1], %rd2;
	.param .b32 retval0;
	call.uni (retval0), 
	vprintf, 
	(
	param0, 
	param1
	);
	ld.param.b32 	%r55, [retval0];
	} // callseq 11
	bar.sync 	0;
	add.s32 	%r57, %r70, 3;
	st.local.v2.u32 	[%rd1], {%r57, %r3};
	{ // callseq 12, 0
	.param .b64 param0;
	st.param.b64 	[param0], %rd10;
	.param .b64 param1;
	st.param.b64 	[param1], %rd2;
	.param .b32 retval0;
	call.uni (retval0), 
	vprintf, 
	(
	param0, 
	param1
	);
	ld.param.b32 	%r58, [retval0];
	} // callseq 12
	bar.sync 	0;
	add.s32 	%r70, %r70, 4;
$L__BB0_8:
	setp.eq.s32 	%p7, %r9, 0;
	@%p7 bra 	$L__BB0_13;
	setp.eq.s32 	%p8, %r9, 1;
	@%p8 bra 	$L__BB0_11;
	st.local.v2.u32 	[%rd1], {%r70, %r3};
	mov.u64 	%rd12, $str$1;
	cvta.global.u64 	%rd13, %rd12;
	{ // callseq 13, 0
	.param .b64 param0;
	st.param.b64 	[param0], %rd13;
	.param .b64 param1;
	st.param.b64 	[param1], %rd2;
	.param .b32 retval0;
	call.uni (retval0), 
	vprintf, 
	(
	param0, 
	param1
	);
	ld.param.b32 	%r60, [retval0];
	} // callseq 13
	bar.sync 	0;
	add.s32 	%r62, %r70, 1;
	st.local.v2.u32 	[%rd1], {%r62, %r3};
	{ // callseq 14, 0
	.param .b64 param0;
	st.param.b64 	[param0], %rd13;
	.param .b64 param1;
	st.param.b64 	[param1], %rd2;
	.param .b32 retval0;
	call.uni (retval0), 
	vprintf, 
	(
	param0, 
	param1
	);
	ld.param.b32 	%r63, [retval0];
	} // callseq 14
	bar.sync 	0;
	add.s32 	%r70, %r70, 2;
$L__BB0_11:
	and.b32  	%r65, %r14, 1;
	setp.eq.b32 	%p9, %r65, 1;
	not.pred 	%p10, %p9;
	@%p10 bra 	$L__BB0_13;
	st.local.v2.u32 	[%rd1], {%r70, %r3};
	mov.u64 	%rd15, $str$1;
	cvta.global.u64 	%rd16, %rd15;
	{ // callseq 15, 0
	.param .b64 param0;
	st.param.b64 	[param0], %rd16;
	.param .b64 param1;
	st.param.b64 	[param1], %rd2;
	.param .b32 retval0;
	call.uni (retval0), 
	vprintf, 
	(
	param0, 
	param1
	);
	ld.param.b32 	%r66, [retval0];
	} // callseq 15
	bar.sync 	0;
$L__BB0_13:
	ret;

}


// ===== COMPILED SASS (sm_100) =====

	.target	sm_100

	.elftype	@"ET_EXEC"


//--------------------- .note.nv.tkinfo           --------------------------
	.section	.note.nv.tkinfo,"",@"SHT_NOTE"
	.sectionflags	@"SHF_NOTE_NV_TKINFO"
	.tkinfo
        /*0018*/ 	.word	0x00000002
        /*0030*/ 	.string	""
        /*0030*/ 	.string	"ptxas"
        /*0030*/ 	.string	"Cuda compilation tools, release 13.0, V13.0.88"
        /*0030*/ 	.string	"Build cuda_13.0.r13.0/compiler.36424714_0"
        /*0030*/ 	.string	"-arch sm_100 -m 64 "



//--------------------- .note.nv.cuinfo           --------------------------
	.section	.note.nv.cuinfo,"",@"SHT_NOTE"
	.sectionflags	@"SHF_NOTE_NV_CUINFO"
        /*0018*/ 	.short	0x0002
        /*001a*/ 	.short	0x0064
        /*001c*/ 	.short	0x0082
	.zero		2


//--------------------- .nv.info                  --------------------------
	.section	.nv.info,"",@"SHT_CUDA_INFO"
	.align	4


	//----- nvinfo : EIATTR_REGCOUNT
	.align		4
        /*0000*/ 	.byte	0x04, 0x2f
        /*0002*/ 	.short	(.L_3 - .L_2)
	.align		4
.L_2:
        /*0004*/ 	.word	index@(_Z14simulation_GPUP6NeuronP7Synapseiii)
        /*0008*/ 	.word	0x0000001a


	//----- nvinfo : EIATTR_FRAME_SIZE
	.align		4
.L_3:
        /*000c*/ 	.byte	0x04, 0x11
        /*000e*/ 	.short	(.L_5 - .L_4)
	.align		4
.L_4:
        /*0010*/ 	.word	index@(_Z14simulation_GPUP6NeuronP7Synapseiii)
        /*0014*/ 	.word	0x00000010


	//----- nvinfo : EIATTR_MIN_STACK_SIZE
	.align		4
.L_5:
        /*0018*/ 	.byte	0x04, 0x12
        /*001a*/ 	.short	(.L_7 - .L_6)
	.align		4
.L_6:
        /*001c*/ 	.word	index@(_Z14simulation_GPUP6NeuronP7Synapseiii)
        /*0020*/ 	.word	0x00000010
.L_7:


//--------------------- .nv.compat                --------------------------
	.section	.nv.compat,"",@"SHT_CUDA_COMPAT_INFO"
	.align	4
        /*0000*/ 	.byte	0x02, 0x09, 0x00, 0x00, 0x02, 0x02, 0x01, 0x00, 0x02, 0x05, 0x05, 0x00, 0x03, 0x07, 0x01, 0x01
        /*0010*/ 	.byte	0x02, 0x03, 0x00, 0x00, 0x02, 0x06, 0x01, 0x00, 0x04, 0x0b, 0x08, 0x00, 0x09, 0x00, 0x00, 0x00
        /*0020*/ 	.byte	0x00, 0x00, 0x00, 0x00


//--------------------- .nv.info._Z14simulation_GPUP6NeuronP7Synapseiii --------------------------
	.section	.nv.info._Z14simulation_GPUP6NeuronP7Synapseiii,"",@"SHT_CUDA_INFO"
	.sectionflags	@""
	.align	4


	//----- nvinfo : EIATTR_CUDA_API_VERSION
	.align		4
        /*0000*/ 	.byte	0x04, 0x37
        /*0002*/ 	.short	(.L_9 - .L_8)
.L_8:
        /*0004*/ 	.word	0x00000082


	//----- nvinfo : EIATTR_KPARAM_INFO
	.align		4
.L_9:
        /*0008*/ 	.byte	0x04, 0x17
        /*000a*/ 	.short	(.L_11 - .L_10)
.L_10:
        /*000c*/ 	.word	0x00000000
        /*0010*/ 	.short	0x0004
        /*0012*/ 	.short	0x0018
        /*0014*/ 	.byte	0x00, 0xf0, 0x11, 0x00


	//----- nvinfo : EIATTR_KPARAM_INFO
	.align		4
.L_11:
        /*0018*/ 	.byte	0x04, 0x17
        /*001a*/ 	.short	(.L_13 - .L_12)
.L_12:
        /*001c*/ 	.word	0x00000000
        /*0020*/ 	.short	0x0003
        /*0022*/ 	.short	0x0014
        /*0024*/ 	.byte	0x00, 0xf0, 0x11, 0x00


	//----- nvinfo : EIATTR_KPARAM_INFO
	.align		4
.L_13:
        /*0028*/ 	.byte	0x04, 0x17
        /*002a*/ 	.short	(.L_15 - .L_14)
.L_14:
        /*002c*/ 	.word	0x00000000
        /*0030*/ 	.short	0x0002
        /*0032*/ 	.short	0x0010
        /*0034*/ 	.byte	0x00, 0xf0, 0x11, 0x00


	//----- nvinfo : EIATTR_KPARAM_INFO
	.align		4
.L_15:
        /*0038*/ 	.byte	0x04, 0x17
        /*003a*/ 	.short	(.L_17 - .L_16)
.L_16:
        /*003c*/ 	.word	0x00000000
        /*0040*/ 	.short	0x0001
        /*0042*/ 	.short	0x0008
        /*0044*/ 	.byte	0x00, 0xf5, 0x21, 0x00


	//----- nvinfo : EIATTR_KPARAM_INFO
	.align		4
.L_17:
        /*0048*/ 	.byte	0x04, 0x17
        /*004a*/ 	.short	(.L_19 - .L_18)
.L_18:
        /*004c*/ 	.word	0x00000000
        /*0050*/ 	.short	0x0000
        /*0052*/ 	.short	0x0000
        /*0054*/ 	.byte	0x00, 0xf5, 0x21, 0x00


	//----- nvinfo : EIATTR_SPARSE_MMA_MASK
	.align		4
.L_19:
        /*0058*/ 	.byte	0x03, 0x50
        /*005a*/ 	.short	0x0000


	//----- nvinfo : EIATTR_MAXREG_COUNT
	.align		4
        /*005c*/ 	.byte	0x03, 0x1b
        /*005e*/ 	.short	0x00ff


	//----- nvinfo : EIATTR_NUM_BARRIERS
	.align		4
        /*0060*/ 	.byte	0x02, 0x4c
        /*0062*/ 	.byte	0x01
	.zero		1


	//----- nvinfo : EIATTR_EXTERNS
	.align		4
        /*0064*/ 	.byte	0x04, 0x0f
        /*0066*/ 	.short	(.L_21 - .L_20)


	//   ....[0]....
	.align		4
.L_20:
        /*0068*/ 	.word	index@(vprintf)


	//----- nvinfo : EIATTR_MERCURY_ISA_VERSION
	.align		4
.L_21:
        /*006c*/ 	.byte	0x03, 0x5f
        /*006e*/ 	.short	0x0101


	//----- nvinfo : EIATTR_VRC_CTA_INIT_COUNT
	.align		4
        /*0070*/ 	.byte	0x02, 0x4a
	.zero		1
	.zero		1


	//----- nvinfo : EIATTR_SYSCALL_OFFSETS
	.align		4
        /*0074*/ 	.byte	0x04, 0x46
        /*0076*/ 	.short	(.L_23 - .L_22)


	//   ....[0]....
.L_22:
        /*0078*/ 	.word	0x000001d0


	//   ....[1]....
        /*007c*/ 	.word	0x00000300


	//   ....[2]....
        /*0080*/ 	.word	0x000003d0


	//   ....[3]....
        /*0084*/ 	.word	0x000004a0


	//   ....[4]....
        /*0088*/ 	.word	0x00000570


	//   ....[5]....
        /*008c*/ 	.word	0x00000640


	//   ....[6]....
        /*0090*/ 	.word	0x00000710


	//   ....[7]....
        /*0094*/ 	.word	0x000007e0


	//   ....[8]....
        /*0098*/ 	.word	0x000008b0


	//   ....[9]....
        /*009c*/ 	.word	0x00000a10


	//   ....[10]....
        /*00a0*/ 	.word	0x00000ae0


	//   ....[11]....
        /*00a4*/ 	.word	0x00000bb0


	//   ....[12]....
        /*00a8*/ 	.word	0x00000c80


	//   ....[13]....
        /*00ac*/ 	.word	0x00000da0


	//   ....[14]....
        /*00b0*/ 	.word	0x00000e70


	//   ....[15]....
        /*00b4*/ 	.word	0x00000f90


	//----- nvinfo : EIATTR_EXIT_INSTR_OFFSETS
	.align		4
.L_23:
        /*00b8*/ 	.byte	0x04, 0x1c
        /*00ba*/ 	.short	(.L_25 - .L_24)


	//   ....[0]....
.L_24:
        /*00bc*/ 	.word	0x00000110


	//   ....[1]....
        /*00c0*/ 	.word	0x00000200


	//   ....[2]....
        /*00c4*/ 	.word	0x00000920


	//   ....[3]....
        /*00c8*/ 	.word	0x00000cd0


	//   ....[4]....
        /*00cc*/ 	.word	0x00000ee0


	//   ....[5]....
        /*00d0*/ 	.word	0x00000fc0


	//----- nvinfo : EIATTR_CRS_STACK_SIZE
	.align		4
.L_25:
        /*00d4*/ 	.byte	0x04, 0x1e
        /*00d6*/ 	.short	(.L_27 - .L_26)
.L_26:
        /*00d8*/ 	.word	0x00000000


	//----- nvinfo : EIATTR_CBANK_PARAM_SIZE
	.align		4
.L_27:
        /*00dc*/ 	.byte	0x03, 0x19
        /*00de*/ 	.short	0x001c


	//----- nvinfo : EIATTR_PARAM_CBANK
	.align		4
        /*00e0*/ 	.byte	0x04, 0x0a
        /*00e2*/ 	.short	(.L_29 - .L_28)
	.align		4
.L_28:
        /*00e4*/ 	.word	index@(.nv.constant0._Z14simulation_GPUP6NeuronP7Synapseiii)
        /*00e8*/ 	.short	0x0380
        /*00ea*/ 	.short	0x001c


	//----- nvinfo : EIATTR_SW_WAR
	.align		4
.L_29:
        /*00ec*/ 	.byte	0x04, 0x36
        /*00ee*/ 	.short	(.L_31 - .L_30)
.L_30:
        /*00f0*/ 	.word	0x00000008
.L_31:


//--------------------- .nv.callgraph             --------------------------
	.section	.nv.callgraph,"",@"SHT_CUDA_CALLGRAPH"
	.align	4
	.sectionentsize	8
	.align		4
        /*0000*/ 	.word	0x00000000
	.align		4
        /*0004*/ 	.word	0xffffffff
	.align		4
        /*0008*/ 	.word	index@(_Z14simulation_GPUP6NeuronP7Synapseiii)
	.align		4
        /*000c*/ 	.word	index@(vprintf)
	.align		4
        /*0010*/ 	.word	0x00000000
	.align		4
        /*0014*/ 	.word	0xfffffffe
	.align		4
        /*0018*/ 	.word	0x00000000
	.align		4
        /*001c*/ 	.word	0xfffffffd
	.align		4
        /*0020*/ 	.word	0x00000000
	.align		4
        /*0024*/ 	.word	0xfffffffc


//--------------------- .nv.constant4             --------------------------
	.section	.nv.constant4,"a",@progbits
	.align	8
	.align		8
.nv.constant4:
        /*0000*/ 	.dword	vprintf
	.align		8
        /*0008*/ 	.dword	$str
	.align		8
        /*0010*/ 	.dword	$str$1


//--------------------- .text._Z14simulation_GPUP6NeuronP7Synapseiii --------------------------
	.section	.text._Z14simulation_GPUP6NeuronP7Synapseiii,"ax",@progbits
	.align	128
        .global         _Z14simulation_GPUP6NeuronP7Synapseiii
        .type           _Z14simulation_GPUP6NeuronP7Synapseiii,@function
        .size           _Z14simulation_GPUP6NeuronP7Synapseiii,(.L_x_21 - _Z14simulation_GPUP6NeuronP7Synapseiii)
        .other          _Z14simulation_GPUP6NeuronP7Synapseiii,@"STO_CUDA_ENTRY STV_DEFAULT"
_Z14simulation_GPUP6NeuronP7Synapseiii:
.text._Z14simulation_GPUP6NeuronP7Synapseiii:
[----:B------:R-:W0:Y:S01]  /*0000*/  LDC R1, c[0x0][0x37c] ;  /* 0x0000df00ff017b82 */ /* 0x000e220000000800 */
[----:B------:R-:W1:Y:S01]  /*0010*/  S2R R3, SR_TID.Y ;  /* 0x0000000000037919 */ /* 0x000e620000002200 */
[----:B------:R-:W2:Y:S06]  /*0020*/  LDCU UR5, c[0x0][0x2fc] ;  /* 0x00005f80ff0577ac */ /* 0x000eac0008000800 */
[----:B------:R-:W3:Y:S01]  /*0030*/  LDC R9, c[0x0][0x360] ;  /* 0x0000d800ff097b82 */ /* 0x000ee20000000800 */
[----:B0-----:R-:W-:Y:S01]  /*0040*/  VIADD R1, R1, 0xfffffff0 ;  /* 0xfffffff001017836 */ /* 0x001fe20000000000 */
[----:B------:R-:W3:Y:S01]  /*0050*/  S2R R2, SR_TID.X ;  /* 0x0000000000027919 */ /* 0x000ee20000002100 */
[----:B------:R-:W0:Y:S01]  /*0060*/  LDCU UR8, c[0x0][0x390] ;  /* 0x00007200ff0877ac */ /* 0x000e220008000800 */
[----:B------:R-:W4:Y:S04]  /*0070*/  LDCU UR4, c[0x0][0x2f8] ;  /* 0x00005f00ff0477ac */ /* 0x000f280008000800 */
[----:B------:R-:W1:Y:S08]  /*0080*/  S2UR UR7, SR_CTAID.Y ;  /* 0x00000000000779c3 */ /* 0x000e700000002600 */
[----:B------:R-:W1:Y:S08]  /*0090*/  LDC R0, c[0x0][0x364] ;  /* 0x0000d900ff007b82 */ /* 0x000e700000000800 */
[----:B------:R-:W3:Y:S01]  /*00a0*/  S2UR UR6, SR_CTAID.X ;  /* 0x00000000000679c3 */ /* 0x000ee20000002500 */
[----:B----4-:R-:W-:-:S05]  /*00b0*/  IADD3 R19, P1, PT, R1, UR4, RZ ;  /* 0x0000000401137c10 */ /* 0x010fca000ff3e0ff */
[----:B--2---:R-:W-:Y:S02]  /*00c0*/  IMAD.X R18, RZ, RZ, UR5, P1 ;  /* 0x00000005ff127e24 */ /* 0x004fe400088e06ff */
[----:B-1----:R-:W-:Y:S02]  /*00d0*/  IMAD R0, R0, UR7, R3 ;  /* 0x0000000700007c24 */ /* 0x002fe4000f8e0203 */
[----:B---3--:R-:W-:-:S04]  /*00e0*/  IMAD R9, R9, UR6, R2 ;  /* 0x0000000609097c24 */ /* 0x008fc8000f8e0202 */
[----:B------:R-:W-:-:S05]  /*00f0*/  IMAD R17, R0, 0xb, R9 ;  /* 0x0000000b00117824 */ /* 0x000fca00078e0209 */
[----:B0-----:R-:W-:-:S13]  /*0100*/  ISETP.GE.AND P0, PT, R17, UR8, PT ;  /* 0x0000000811007c0c */ /* 0x001fda000bf06270 */
[----:B------:R-:W-:Y:S05]  /*0110*/  @P0 EXIT ;  /* 0x000000000000094d */ /* 0x000fea0003800000 */
[----:B------:R-:W-:Y:S01]  /*0120*/  MOV R2, 0x0 ;  /* 0x0000000000027802 */ /* 0x000fe20000000f00 */
[----:B------:R0:W-:Y:S01]  /*0130*/  STL [R1+0x8], R0 ;  /* 0x0000080001007387 */ /* 0x0001e20000100800 */
[----:B------:R-:W-:Y:S01]  /*0140*/  MOV R8, R17 ;  /* 0x0000001100087202 */ /* 0x000fe20000000f00 */
[----:B------:R-:W1:Y:S01]  /*0150*/  LDCU.64 UR4, c[0x4][0x8] ;  /* 0x01000100ff0477ac */ /* 0x000e620008000a00 */
[----:B------:R-:W-:Y:S01]  /*0160*/  MOV R6, R19 ;  /* 0x0000001300067202 */ /* 0x000fe20000000f00 */
[----:B------:R-:W-:Y:S01]  /*0170*/  IMAD.MOV.U32 R7, RZ, RZ, R18 ;  /* 0x000000ffff077224 */ /* 0x000fe200078e0012 */
[----:B------:R-:W2:Y:S01]  /*0180*/  LDC.64 R2, c[0x4][R2] ;  /* 0x0100000002027b82 */ /* 0x000ea20000000a00 */
[----:B------:R0:W-:Y:S01]  /*0190*/  STL.64 [R1], R8 ;  /* 0x0000000801007387 */ /* 0x0001e20000100a00 */
[----:B-1----:R-:W-:Y:S02]  /*01a0*/  IMAD.U32 R4, RZ, RZ, UR4 ;  /* 0x00000004ff047e24 */ /* 0x002fe4000f8e00ff */
[----:B0-----:R-:W-:-:S07]  /*01b0*/  IMAD.U32 R5, RZ, RZ, UR5 ;  /* 0x00000005ff057e24 */ /* 0x001fce000f8e00ff */
[----:B------:R-:W-:-:S07]  /*01c0*/  LEPC R20, `(.L_x_0) ;  /* 0x000000001014794e */ /* 0x000fce0000000000 */
[----:B--2---:R-:W-:Y:S05]  /*01d0*/  CALL.ABS.NOINC R2 ;  /* 0x0000000002007343 */ /* 0x004fea0003c00000 */
.L_x_0:
[----:B------:R-:W0:Y:S02]  /*01e0*/  LDC R0, c[0x0][0x398] ;  /* 0x0000e600ff007b82 */ /* 0x000e240000000800 */
[----:B0-----:R-:W-:-:S13]  /*01f0*/  ISETP.GE.AND P0, PT, R0, 0x1, PT ;  /* 0x000000010000780c */ /* 0x001fda0003f06270 */
[----:B------:R-:W-:Y:S05]  /*0200*/  @!P0 EXIT ;  /* 0x000000000000894d */ /* 0x000fea0003800000 */
[C---:B------:R-:W-:Y:S01]  /*0210*/  ISETP.GE.U32.AND P0, PT, R0.reuse, 0x8, PT ;  /* 0x000000080000780c */ /* 0x040fe20003f06070 */
[----:B------:R-:W-:Y:S01]  /*0220*/  IMAD.MOV.U32 R2, RZ, RZ, RZ ;  /* 0x000000ffff027224 */ /* 0x000fe200078e00ff */
[----:B------:R-:W-:-:S11]  /*0230*/  LOP3.LUT R23, R0, 0x7, RZ, 0xc0, !PT ;  /* 0x0000000700177812 */ /* 0x000fd600078ec0ff */
[----:B------:R-:W-:Y:S05]  /*0240*/  @!P0 BRA `(.L_x_1) ;  /* 0x0000000400b08947 */ /* 0x000fea0003800000 */
[----:B------:R-:W-:Y:S01]  /*0250*/  HFMA2 R16, -RZ, RZ, 0, 0 ;  /* 0x00000000ff107431 */ /* 0x000fe200000001ff */
[----:B------:R-:W-:-:S07]  /*0260*/  LOP3.LUT R2, R0, 0x7ffffff8, RZ, 0xc0, !PT ;  /* 0x7ffffff800027812 */ /* 0x000fce00078ec0ff */
.L_x_10:
[----:B------:R-:W-:Y:S01]  /*0270*/  MOV R22, 0x0 ;  /* 0x0000000000167802 */ /* 0x000fe20000000f00 */
[----:B------:R0:W-:Y:S01]  /*0280*/  STL.64 [R1], R16 ;  /* 0x0000001001007387 */ /* 0x0001e20000100a00 */
[----:B------:R-:W1:Y:S01]  /*0290*/  LDCU.64 UR4, c[0x4][0x10] ;  /* 0x01000200ff0477ac */ /* 0x000e620008000a00 */
[----:B------:R-:W-:Y:S01]  /*02a0*/  MOV R6, R19 ;  /* 0x0000001300067202 */ /* 0x000fe20000000f00 */
[----:B------:R0:W2:Y:S01]  /*02b0*/  LDC.64 R8, c[0x4][R22] ;  /* 0x0100000016087b82 */ /* 0x0000a20000000a00 */
[----:B------:R-:W-:Y:S02]  /*02c0*/  IMAD.MOV.U32 R7, RZ, RZ, R18 ;  /* 0x000000ffff077224 */ /* 0x000fe400078e0012 */
[----:B-1----:R-:W-:Y:S02]  /*02d0*/  IMAD.U32 R4, RZ, RZ, UR4 ;  /* 0x00000004ff047e24 */ /* 0x002fe4000f8e00ff */
[----:B0-----:R-:W-:-:S07]  /*02e0*/  IMAD.U32 R5, RZ, RZ, UR5 ;  /* 0x00000005ff057e24 */ /* 0x001fce000f8e00ff */
[----:B------:R-:W-:-:S07]  /*02f0*/  LEPC R20, `(.L_x_2) ;  /* 0x000000001014794e */ /* 0x000fce0000000000 */
[----:B--2---:R-:W-:Y:S05]  /*0300*/  CALL.ABS.NOINC R8 ;  /* 0x0000000008007343 */ /* 0x004fea0003c00000 */
.L_x_2:
[----:B------:R-:W-:Y:S01]  /*0310*/  VIADD R10, R16, 0x1 ;  /* 0x00000001100a7836 */ /* 0x000fe20000000000 */
[----:B------:R-:W-:Y:S01]  /*0320*/  MOV R11, R17 ;  /* 0x00000011000b7202 */ /* 0x000fe20000000f00 */
[----:B------:R-:W-:Y:S05]  /*0330*/  WARPSYNC.ALL ;  /* 0x0000000000007948 */ /* 0x000fea0003800000 */
[----:B------:R0:W1:Y:S01]  /*0340*/  LDC.64 R8, c[0x4][R22] ;  /* 0x0100000016087b82 */ /* 0x0000620000000a00 */
[----:B------:R0:W-:Y:S01]  /*0350*/  STL.64 [R1], R10 ;  /* 0x0000000a01007387 */ /* 0x0001e20000100a00 */
[----:B------:R-:W2:Y:S01]  /*0360*/  LDCU.64 UR4, c[0x4][0x10] ;  /* 0x01000200ff0477ac */ /* 0x000ea20008000a00 */
[----:B------:R-:W-:Y:S01]  /*0370*/  MOV R6, R19 ;  /* 0x0000001300067202 */ /* 0x000fe20000000f00 */
[----:B------:R-:W-:-:S02]  /*0380*/  IMAD.MOV.U32 R7, RZ, RZ, R18 ;  /* 0x000000ffff077224 */ /* 0x000fc400078e0012 */
[----:B--2---:R-:W-:Y:S02]  /*0390*/  IMAD.U32 R4, RZ, RZ, UR4 ;  /* 0x00000004ff047e24 */ /* 0x004fe4000f8e00ff */
[----:B------:R-:W-:Y:S01]  /*03a0*/  IMAD.U32 R5, RZ, RZ, UR5 ;  /* 0x00000005ff057e24 */ /* 0x000fe2000f8e00ff */
[----:B0-----:R-:W-:Y:S06]  /*03b0*/  BAR.SYNC.DEFER_BLOCKING 0x0 ;  /* 0x0000000000007b1d */ /* 0x001fec0000010000 */
[----:B------:R-:W-:-:S07]  /*03c0*/  LEPC R20, `(.L_x_3) ;  /* 0x000000001014794e */ /* 0x000fce0000000000 */
[----:B-1----:R-:W-:Y:S05]  /*03d0*/  CALL.ABS.NOINC R8 ;  /* 0x0000000008007343 */ /* 0x002fea0003c00000 */
.L_x_3:
        /* <DEDUP_REMOVED lines=13> */
.L_x_4:
        /* <DEDUP_REMOVED lines=13> */
.L_x_5:
        /* <DEDUP_REMOVED lines=13> */
.L_x_6:
        /* <DEDUP_REMOVED lines=13> */
.L_x_7:
        /* <DEDUP_REMOVED lines=13> */
.L_x_8:
        /* <DEDUP_REMOVED lines=13> */
.L_x_9:
[----:B------:R-:W-:Y:S01]  /*08c0*/  VIADD R16, R16, 0x8 ;  /* 0x0000000810107836 */ /* 0x000fe20000000000 */
[----:B------:R-:W-:Y:S05]  /*08d0*/  WARPSYNC.ALL ;  /* 0x0000000000007948 */ /* 0x000fea0003800000 */
[----:B------:R-:W-:Y:S01]  /*08e0*/  BAR.SYNC.DEFER_BLOCKING 0x0 ;  /* 0x0000000000007b1d */ /* 0x000fe20000010000 */
[----:B------:R-:W-:-:S13]  /*08f0*/  ISETP.NE.AND P0, PT, R16, R2, PT ;  /* 0x000000021000720c */ /* 0x000fda0003f05270 */
[----:B------:R-:W-:Y:S05]  /*0900*/  @P0 BRA `(.L_x_10) ;  /* 0xfffffff800580947 */ /* 0x000fea000383ffff */
.L_x_1:
[----:B------:R-:W-:-:S13]  /*0910*/  ISETP.NE.AND P0, PT, R23, RZ, PT ;  /* 0x000000ff1700720c */ /* 0x000fda0003f05270 */
[----:B------:R-:W-:Y:S05]  /*0920*/  @!P0 EXIT ;  /* 0x000000000000894d */ /* 0x000fea0003800000 */
[----:B------:R-:W0:Y:S01]  /*0930*/  LDC R22, c[0x0][0x398] ;  /* 0x0000e600ff167b82 */ /* 0x000e220000000800 */
[----:B------:R-:W-:Y:S02]  /*0940*/  ISETP.GE.U32.AND P0, PT, R23, 0x4, PT ;  /* 0x000000041700780c */ /* 0x000fe40003f06070 */
[----:B0-----:R-:W-:-:S11]  /*0950*/  LOP3.LUT R22, R22, 0x3, RZ, 0xc0, !PT ;  /* 0x0000000316167812 */ /* 0x001fd600078ec0ff */
[----:B------:R-:W-:Y:S05]  /*0960*/  @!P0 BRA `(.L_x_11) ;  /* 0x0000000000d48947 */ /* 0x000fea0003800000 */
[----:B------:R-:W-:Y:S01]  /*0970*/  MOV R3, R17 ;  /* 0x0000001100037202 */ /* 0x000fe20000000f00 */
[----:B------:R-:W0:Y:S01]  /*0980*/  LDCU.64 UR4, c[0x4][0x10] ;  /* 0x01000200ff0477ac */ /* 0x000e220008000a00 */
[----:B------:R-:W-:Y:S01]  /*0990*/  MOV R16, 0x0 ;  /* 0x0000000000107802 */ /* 0x000fe20000000f00 */
[----:B------:R-:W-:Y:S01]  /*09a0*/  IMAD.MOV.U32 R7, RZ, RZ, R18 ;  /* 0x000000ffff077224 */ /* 0x000fe200078e0012 */
[----:B------:R-:W-:Y:S01]  /*09b0*/  MOV R6, R19 ;  /* 0x0000001300067202 */ /* 0x000fe20000000f00 */
[----:B------:R1:W-:Y:S01]  /*09c0*/  STL.64 [R1], R2 ;  /* 0x0000000201007387 */ /* 0x0003e20000100a00 */
[----:B------:R1:W2:Y:S01]  /*09d0*/  LDC.64 R8, c[0x4][R16] ;  /* 0x0100000010087b82 */ /* 0x0002a20000000a00 */
[----:B0-----:R-:W-:Y:S02]  /*09e0*/  IMAD.U32 R4, RZ, RZ, UR4 ;  /* 0x00000004ff047e24 */ /* 0x001fe4000f8e00ff */
[----:B-1----:R-:W-:-:S07]  /*09f0*/  IMAD.U32 R5, RZ, RZ, UR5 ;  /* 0x00000005ff057e24 */ /* 0x002fce000f8e00ff */
[----:B------:R-:W-:-:S07]  /*0a00*/  LEPC R20, `(.L_x_12) ;  /* 0x000000001014794e */ /* 0x000fce0000000000 */
[----:B--2---:R-:W-:Y:S05]  /*0a10*/  CALL.ABS.NOINC R8 ;  /* 0x0000000008007343 */ /* 0x004fea0003c00000 */
.L_x_12:
        /* <DEDUP_REMOVED lines=13> */
.L_x_13:
        /* <DEDUP_REMOVED lines=13> */
.L_x_14:
        /* <DEDUP_REMOVED lines=13> */
.L_x_15:
[----:B------:R-:W-:Y:S05]  /*0c90*/  WARPSYNC.ALL ;  /* 0x0000000000007948 */ /* 0x000fea0003800000 */
[----:B------:R-:W-:Y:S01]  /*0ca0*/  BAR.SYNC.DEFER_BLOCKING 0x0 ;  /* 0x0000000000007b1d */ /* 0x000fe20000010000 */
[----:B------:R-:W-:-:S07]  /*0cb0*/  VIADD R2, R2, 0x4 ;  /* 0x0000000402027836 */ /* 0x000fce0000000000 */
.L_x_11:
[----:B------:R-:W-:-:S13]  /*0cc0*/  ISETP.NE.AND P0, PT, R22, RZ, PT ;  /* 0x000000ff1600720c */ /* 0x000fda0003f05270 */
[----:B------:R-:W-:Y:S05]  /*0cd0*/  @!P0 EXIT ;  /* 0x000000000000894d */ /* 0x000fea0003800000 */
[----:B------:R-:W-:-:S13]  /*0ce0*/  ISETP.NE.AND P0, PT, R22, 0x1, PT ;  /* 0x000000011600780c */ /* 0x000fda0003f05270 */
        /* <DEDUP_REMOVED lines=12> */
.L_x_17:
[----:B------:R-:W-:Y:S01]  /*0db0*/  VIADD R8, R2, 0x1 ;  /* 0x0000000102087836 */ /* 0x000fe20000000000 */
[----:B------:R-:W-:Y:S01]  /*0dc0*/  MOV R9, R17 ;  /* 0x0000001100097202 */ /* 0x000fe20000000f00 */
[----:B------:R-:W-:Y:S05]  /*0dd0*/  WARPSYNC.ALL ;  /* 0x0000000000007948 */ /* 0x000fea0003800000 */
[----:B------:R0:W1:Y:S01]  /*0de0*/  LDC.64 R10, c[0x4][R16] ;  /* 0x01000000100a7b82 */ /* 0x0000620000000a00 */
[----:B------:R0:W-:Y:S01]  /*0df0*/  STL.64 [R1], R8 ;  /* 0x0000000801007387 */ /* 0x0001e20000100a00 */
[----:B------:R-:W2:Y:S01]  /*0e00*/  LDCU.64 UR4, c[0x4][0x10] ;  /* 0x01000200ff0477ac */ /* 0x000ea20008000a00 */
[----:B------:R-:W-:Y:S01]  /*0e10*/  IMAD.MOV.U32 R6, RZ, RZ, R19 ;  /* 0x000000ffff067224 */ /* 0x000fe200078e0013 */
[----:B------:R-:W-:Y:S01]  /*0e20*/  MOV R7, R18 ;  /* 0x0000001200077202 */ /* 0x000fe20000000f00 */
[----:B--2---:R-:W-:Y:S01]  /*0e30*/  IMAD.U32 R4, RZ, RZ, UR4 ;  /* 0x00000004ff047e24 */ /* 0x004fe2000f8e00ff */
[----:B------:R-:W-:-:S02]  /*0e40*/  MOV R5, UR5 ;  /* 0x0000000500057c02 */ /* 0x000fc40008000f00 */
[----:B0-----:R-:W-:Y:S06]  /*0e50*/  BAR.SYNC.DEFER_BLOCKING 0x0 ;  /* 0x0000000000007b1d */ /* 0x001fec0000010000 */
[----:B------:R-:W-:-:S07]  /*0e60*/  LEPC R20, `(.L_x_18) ;  /* 0x000000001014794e */ /* 0x000fce0000000000 */
[----:B-1----:R-:W-:Y:S05]  /*0e70*/  CALL.ABS.NOINC R10 ;  /* 0x000000000a007343 */ /* 0x002fea0003c00000 */
.L_x_18:
[----:B------:R-:W-:Y:S05]  /*0e80*/  WARPSYNC.ALL ;  /* 0x0000000000007948 */ /* 0x000fea0003800000 */
[----:B------:R-:W-:Y:S01]  /*0e90*/  BAR.SYNC.DEFER_BLOCKING 0x0 ;  /* 0x0000000000007b1d */ /* 0x000fe20000010000 */
[----:B------:R-:W-:-:S07]  /*0ea0*/  VIADD R2, R2, 0x2 ;  /* 0x0000000202027836 */ /* 0x000fce0000000000 */
.L_x_16:
[----:B------:R-:W0:Y:S02]  /*0eb0*/  LDC R0, c[0x0][0x398] ;  /* 0x0000e600ff007b82 */ /* 0x000e240000000800 */
[----:B0-----:R-:W-:-:S04]  /*0ec0*/  LOP3.LUT R0, R0, 0x1, RZ, 0xc0, !PT ;  /* 0x0000000100007812 */ /* 0x001fc800078ec0ff */
[----:B------:R-:W-:-:S13]  /*0ed0*/  ISETP.NE.U32.AND P0, PT, R0, 0x1, PT ;  /* 0x000000010000780c */ /* 0x000fda0003f05070 */
[----:B------:R-:W-:Y:S05]  /*0ee0*/  @P0 EXIT ;  /* 0x000000000000094d */ /* 0x000fea0003800000 */
[----:B------:R-:W-:Y:S01]  /*0ef0*/  MOV R16, R2 ;  /* 0x0000000200107202 */ /* 0x000fe20000000f00 */
[----:B------:R-:W0:Y:S01]  /*0f00*/  LDCU.64 UR4, c[0x4][0x10] ;  /* 0x01000200ff0477ac */ /* 0x000e220008000a00 */
[----:B------:R-:W-:Y:S01]  /*0f10*/  MOV R0, 0x0 ;  /* 0x0000000000007802 */ /* 0x000fe20000000f00 */
[----:B------:R-:W-:Y:S01]  /*0f20*/  IMAD.MOV.U32 R6, RZ, RZ, R19 ;  /* 0x000000ffff067224 */ /* 0x000fe200078e0013 */
[----:B------:R-:W-:Y:S01]  /*0f30*/  MOV R7, R18 ;  /* 0x0000001200077202 */ /* 0x000fe20000000f00 */
[----:B------:R1:W-:Y:S01]  /*0f40*/  STL.64 [R1], R16 ;  /* 0x0000001001007387 */ /* 0x0003e20000100a00 */
[----:B------:R1:W2:Y:S01]  /*0f50*/  LDC.64 R2, c[0x4][R0] ;  /* 0x0100000000027b82 */ /* 0x0002a20000000a00 */
[----:B0-----:R-:W-:Y:S01]  /*0f60*/  IMAD.U32 R4, RZ, RZ, UR4 ;  /* 0x00000004ff047e24 */ /* 0x001fe2000f8e00ff */
[----:B-1----:R-:W-:-:S07]  /*0f70*/  MOV R5, UR5 ;  /* 0x0000000500057c02 */ /* 0x002fce0008000f00 */
[----:B------:R-:W-:-:S07]  /*0f80*/  LEPC R20, `(.L_x_19) ;  /* 0x000000001014794e */ /* 0x000fce0000000000 */
[----:B--2---:R-:W-:Y:S05]  /*0f90*/  CALL.ABS.NOINC R2 ;  /* 0x0000000002007343 */ /* 0x004fea0003c00000 */
.L_x_19:
[----:B------:R-:W-:Y:S05]  /*0fa0*/  WARPSYNC.ALL ;  /* 0x0000000000007948 */ /* 0x000fea0003800000 */
[----:B------:R-:W-:Y:S06]  /*0fb0*/  BAR.SYNC.DEFER_BLOCKING 0x0 ;  /* 0x0000000000007b1d */ /* 0x000fec0000010000 */
[----:B------:R-:W-:Y:S05]  /*0fc0*/  EXIT ;  /* 0x000000000000794d */ /* 0x000fea0003800000 */
.L_x_20:
[----:B------:R-:W-:-:S00]  /*0fd0*/  BRA `(.L_x_20) ;  /* 0xfffffffc00fc7947 */ /* 0x000fc0000383ffff */
[----:B------:R-:W-:-:S00]  /*0fe0*/  NOP ;  /* 0x0000000000007918 */ /* 0x000fc00000000000 */
        /* <DEDUP_REMOVED lines=9> */
.L_x_21:


//--------------------- .nv.global.init           --------------------------
	.section	.nv.global.init,"aw",@progbits
.nv.global.init:
	.type		$str$1,@object
	.size		$str$1,($str - $str$1)
$str$1:
        /*0000*/ 	.byte	0x09, 0x20, 0x25, 0x64, 0x20, 0x25, 0x64, 0x0a, 0x00
	.type		$str,@object
	.size		$str,(.L_0 - $str)
$str:
        /*0009*/ 	.byte	0x74, 0x68, 0x72, 0x65, 0x61, 0x64, 0x20, 0x67, 0x6c, 0x6f, 0x62, 0x20, 0x3a, 0x20, 0x25, 0x64
        /*0019*/ 	.byte	0x2c, 0x20, 0x74, 0x68, 0x72, 0x65, 0x61, 0x64, 0x20, 0x58, 0x3a, 0x20, 0x25, 0x64, 0x2c, 0x20
        /*0029*/ 	.byte	0x74, 0x68, 0x72, 0x65, 0x61, 0x64, 0x20, 0x59, 0x20, 0x3a, 0x20, 0x25, 0x64, 0x20, 0x0a, 0x00
.L_0:


//--------------------- .nv.shared.reserved.0     --------------------------
	.section	.nv.shared.reserved.0,"aw",@nobits
	.weak		__nv_reservedSMEM_offset_0_alias
	.size		__nv_reservedSMEM_offset_0_alias, 0, 64
	.other		__nv_reservedSMEM_offset_0_alias,@"STO_CUDA_RESERVED_SHARED STV_DEFAULT"
__nv_reservedSMEM_offset_0_alias:
	.zero		0
	.zero		64


//--------------------- .nv.constant0._Z14simulation_GPUP6NeuronP7Synapseiii --------------------------
	.section	.nv.constant0._Z14simulation_GPUP6NeuronP7Synapseiii,"a",@progbits
	.sectionflags	@""
	.align	4
.nv.constant0._Z14simulation_GPUP6NeuronP7Synapseiii:
	.zero		924


//--------------------- SYMBOLS --------------------------

	.type		.nv.reservedSmem.offset0,@object
	.size		.nv.reservedSmem.offset0,0x4
	.type		vprintf,@function
